	.headerflags	@"EF_CUDA_TEXMODE_UNIFIED EF_CUDA_64BIT_ADDRESS EF_CUDA_ACCELERATORS EF_CUDA_SM90 EF_CUDA_VIRTUAL_SM(EF_CUDA_SM90)"
	.elftype	@"ET_EXEC"


//--------------------- .nv.info                  --------------------------
	.section	.nv.info,"",@"SHT_CUDA_INFO"
	.align	4


	//----- nvinfo : EIATTR_REGCOUNT
	.align		4
        /*0000*/ 	.byte	0x04, 0x2f
        /*0002*/ 	.short	(.L_1 - .L_0)
	.align		4
.L_0:
        /*0004*/ 	.word	index@(triton_per_fused_native_group_norm_15)
        /*0008*/ 	.word	0x00000020


	//----- nvinfo : EIATTR_MIN_STACK_SIZE
	.align		4
.L_1:
        /*000c*/ 	.byte	0x04, 0x12
        /*000e*/ 	.short	(.L_3 - .L_2)
	.align		4
.L_2:
        /*0010*/ 	.word	index@(triton_per_fused_native_group_norm_15)
        /*0014*/ 	.word	0x00000000


	//----- nvinfo : EIATTR_FRAME_SIZE
	.align		4
.L_3:
        /*0018*/ 	.byte	0x04, 0x11
        /*001a*/ 	.short	(.L_5 - .L_4)
	.align		4
.L_4:
        /*001c*/ 	.word	index@(triton_per_fused_native_group_norm_15)
        /*0020*/ 	.word	0x00000000


	//----- nvinfo : EIATTR_MIN_STACK_SIZE
	.align		4
.L_5:
        /*0024*/ 	.byte	0x04, 0x12
        /*0026*/ 	.short	(.L_7 - .L_6)
	.align		4
.L_6:
        /*0028*/ 	.word	index@(triton_per_fused_native_group_norm_15)
        /*002c*/ 	.word	0x00000000
.L_7:


//--------------------- .nv.info.triton_per_fused_native_group_norm_15 --------------------------
	.section	.nv.info.triton_per_fused_native_group_norm_15,"",@"SHT_CUDA_INFO"
	.sectionflags	@""
	.align	4


	//----- nvinfo : EIATTR_CUDA_API_VERSION
	.align		4
        /*0000*/ 	.byte	0x04, 0x37
        /*0002*/ 	.short	(.L_9 - .L_8)
.L_8:
        /*0004*/ 	.word	0x0000007c


	//----- nvinfo : EIATTR_KPARAM_INFO
	.align		4
.L_9:
        /*0008*/ 	.byte	0x04, 0x17
        /*000a*/ 	.short	(.L_11 - .L_10)
.L_10:
        /*000c*/ 	.word	0x00000000
        /*0010*/ 	.short	0x0005
        /*0012*/ 	.short	0x0024
        /*0014*/ 	.byte	0x00, 0xf0, 0x11, 0x00


	//----- nvinfo : EIATTR_KPARAM_INFO
	.align		4
.L_11:
        /*0018*/ 	.byte	0x04, 0x17
        /*001a*/ 	.short	(.L_13 - .L_12)
.L_12:
        /*001c*/ 	.word	0x00000000
        /*0020*/ 	.short	0x0004
        /*0022*/ 	.short	0x0020
        /*0024*/ 	.byte	0x00, 0xf0, 0x11, 0x00


	//----- nvinfo : EIATTR_KPARAM_INFO
	.align		4
.L_13:
        /*0028*/ 	.byte	0x04, 0x17
        /*002a*/ 	.short	(.L_15 - .L_14)
.L_14:
        /*002c*/ 	.word	0x00000000
        /*0030*/ 	.short	0x0003
        /*0032*/ 	.short	0x0018
        /*0034*/ 	.byte	0x00, 0xf4, 0x21, 0x00


	//----- nvinfo : EIATTR_KPARAM_INFO
	.align		4
.L_15:
        /*0038*/ 	.byte	0x04, 0x17
        /*003a*/ 	.short	(.L_17 - .L_16)
.L_16:
        /*003c*/ 	.word	0x00000000
        /*0040*/ 	.short	0x0002
        /*0042*/ 	.short	0x0010
        /*0044*/ 	.byte	0x00, 0xf4, 0x21, 0x00


	//----- nvinfo : EIATTR_KPARAM_INFO
	.align		4
.L_17:
        /*0048*/ 	.byte	0x04, 0x17
        /*004a*/ 	.short	(.L_19 - .L_18)
.L_18:
        /*004c*/ 	.word	0x00000000
        /*0050*/ 	.short	0x0001
        /*0052*/ 	.short	0x0008
        /*0054*/ 	.byte	0x00, 0xf4, 0x21, 0x00


	//----- nvinfo : EIATTR_KPARAM_INFO
	.align		4
.L_19:
        /*0058*/ 	.byte	0x04, 0x17
        /*005a*/ 	.short	(.L_21 - .L_20)
.L_20:
        /*005c*/ 	.word	0x00000000
        /*0060*/ 	.short	0x0000
        /*0062*/ 	.short	0x0000
        /*0064*/ 	.byte	0x00, 0xf4, 0x21, 0x00


	//----- nvinfo : EIATTR_SPARSE_MMA_MASK
	.align		4
.L_21:
        /*0068*/ 	.byte	0x03, 0x50
        /*006a*/ 	.short	0x0000


	//----- nvinfo : EIATTR_MAXREG_COUNT
	.align		4
        /*006c*/ 	.byte	0x03, 0x1b
        /*006e*/ 	.short	0x00ff


	//----- nvinfo : EIATTR_COOP_GROUP_MASK_REGIDS
	.align		4
        /*0070*/ 	.byte	0x04, 0x29
        /*0072*/ 	.short	(.L_23 - .L_22)


	//   ....[0]....
.L_22:
        /*0074*/ 	.word	0xffffffff


	//   ....[1]....
        /*0078*/ 	.word	0xffffffff


	//   ....[2]....
        /*007c*/ 	.word	0xffffffff


	//   ....[3]....
        /*0080*/ 	.word	0xffffffff


	//   ....[4]....
        /*0084*/ 	.word	0xffffffff


	//   ....[5]....
        /*0088*/ 	.word	0xffffffff


	//----- nvinfo : EIATTR_COOP_GROUP_INSTR_OFFSETS
	.align		4
.L_23:
        /*008c*/ 	.byte	0x04, 0x28
        /*008e*/ 	.short	(.L_25 - .L_24)


	//   ....[0]....
.L_24:
        /*0090*/ 	.word	0x00000d50


	//   ....[1]....
        /*0094*/ 	.word	0x00000d70


	//   ....[2]....
        /*0098*/ 	.word	0x00000da0


	//   ....[3]....
        /*009c*/ 	.word	0x00001080


	//   ....[4]....
        /*00a0*/ 	.word	0x000010a0


	//   ....[5]....
        /*00a4*/ 	.word	0x000010c0


	//----- nvinfo : EIATTR_EXIT_INSTR_OFFSETS
	.align		4
.L_25:
        /*00a8*/ 	.byte	0x04, 0x1c
        /*00aa*/ 	.short	(.L_27 - .L_26)


	//   ....[0]....
.L_26:
        /*00ac*/ 	.word	0x00001180


	//   ....[1]....
        /*00b0*/ 	.word	0x000011b0


	//----- nvinfo : EIATTR_REQNTID
	.align		4
.L_27:
        /*00b4*/ 	.byte	0x04, 0x10
        /*00b6*/ 	.short	(.L_29 - .L_28)
.L_28:
        /*00b8*/ 	.word	0x00000100
        /*00bc*/ 	.word	0x00000001
        /*00c0*/ 	.word	0x00000001


	//----- nvinfo : EIATTR_CBANK_PARAM_SIZE
	.align		4
.L_29:
        /*00c4*/ 	.byte	0x03, 0x19
        /*00c6*/ 	.short	0x0028


	//----- nvinfo : EIATTR_PARAM_CBANK
	.align		4
        /*00c8*/ 	.byte	0x04, 0x0a
        /*00ca*/ 	.short	(.L_31 - .L_30)
	.align		4
.L_30:
        /*00cc*/ 	.word	index@(.nv.constant0.triton_per_fused_native_group_norm_15)
        /*00d0*/ 	.short	0x0210
        /*00d2*/ 	.short	0x0028


	//----- nvinfo : EIATTR_SW_WAR
	.align		4
.L_31:
        /*00d4*/ 	.byte	0x04, 0x36
        /*00d6*/ 	.short	(.L_33 - .L_32)
.L_32:
        /*00d8*/ 	.word	0x00000008
.L_33:


//--------------------- .nv.callgraph             --------------------------
	.section	.nv.callgraph,"",@"SHT_CUDA_CALLGRAPH"
	.align	4
	.sectionentsize	8
	.align		4
        /*0000*/ 	.word	0x00000000
	.align		4
        /*0004*/ 	.word	0xffffffff
	.align		4
        /*0008*/ 	.word	0x00000000
	.align		4
        /*000c*/ 	.word	0xfffffffe
	.align		4
        /*0010*/ 	.word	0x00000000
	.align		4
        /*0014*/ 	.word	0xfffffffd
	.align		4
        /*0018*/ 	.word	0x00000000
	.align		4
        /*001c*/ 	.word	0xfffffffc


//--------------------- .text.triton_per_fused_native_group_norm_15 --------------------------
	.section	.text.triton_per_fused_native_group_norm_15,"ax",@progbits
	.sectionflags	@"SHF_BARRIERS=1"
	.align	128
        .global         triton_per_fused_native_group_norm_15
        .type           triton_per_fused_native_group_norm_15,@function
        .size           triton_per_fused_native_group_norm_15,(.L_x_1 - triton_per_fused_native_group_norm_15)
        .other          triton_per_fused_native_group_norm_15,@"STO_CUDA_ENTRY STV_DEFAULT"
triton_per_fused_native_group_norm_15:
.text.triton_per_fused_native_group_norm_15:
[----:B------:R-:W0:Y:S01]  /*0000*/  LDC R1, c[0x0][0x28] ;  /* 0x00000a00ff017b82 */ /* 0x000e220000000800 */
[----:B------:R-:W1:Y:S01]  /*0010*/  S2R R7, SR_TID.X ;  /* 0x0000000000077919 */ /* 0x000e620000002100 */
[----:B------:R-:W-:Y:S01]  /*0020*/  ULDC.64 UR6, c[0x0][0x208] ;  /* 0x0000820000067ab9 */ /* 0x000fe20000000a00 */
[----:B------:R-:W2:Y:S01]  /*0030*/  S2R R5, SR_CTAID.X ;  /* 0x0000000000057919 */ /* 0x000ea20000002500 */
[----:B-1----:R-:W-:Y:S02]  /*0040*/  LOP3.LUT R0, R7, 0x1f, RZ, 0xc0, !PT ;  /* 0x0000001f07007812 */ /* 0x002fe400078ec0ff */
[----:B------:R-:W-:-:S03]  /*0050*/  SHF.R.U32.HI R7, RZ, 0x5, R7 ;  /* 0x00000005ff077819 */ /* 0x000fc60000011607 */
[----:B--2---:R-:W-:Y:S01]  /*0060*/  IMAD R0, R5, 0x20, R0 ;  /* 0x0000002005007824 */ /* 0x004fe200078e0200 */
[----:B------:R-:W-:-:S03]  /*0070*/  SGXT.U32 R7, R7, 0x3 ;  /* 0x000000030707781a */ /* 0x000fc60000000000 */
[C---:B------:R-:W-:Y:S01]  /*0080*/  IMAD.HI R4, R0.reuse, 0x2aaaaaab, RZ ;  /* 0x2aaaaaab00047827 */ /* 0x040fe200078e02ff */
[----:B------:R-:W-:-:S04]  /*0090*/  ISETP.GE.AND P0, PT, R0, 0x1800, PT ;  /* 0x000018000000780c */ /* 0x000fc80003f06270 */
[----:B------:R-:W-:-:S04]  /*00a0*/  SHF.R.U32.HI R5, RZ, 0x1f, R4 ;  /* 0x0000001fff057819 */ /* 0x000fc80000011604 */
[CC--:B------:R-:W-:Y:S02]  /*00b0*/  LEA.HI.SX32 R9, R4.reuse, R5.reuse, 0x1e ;  /* 0x0000000504097211 */ /* 0x0c0fe400078ff2ff */
[----:B------:R-:W-:Y:S02]  /*00c0*/  LEA.HI.SX32 R8, R4, R5, 0x18 ;  /* 0x0000000504087211 */ /* 0x000fe400078fc2ff */
[----:B------:R-:W-:-:S04]  /*00d0*/  SHF.R.S32.HI R6, RZ, 0x1f, R9 ;  /* 0x0000001fff067819 */ /* 0x000fc80000011409 */
[----:B------:R-:W-:-:S04]  /*00e0*/  LEA.HI R6, R6, R9, RZ, 0x6 ;  /* 0x0000000906067211 */ /* 0x000fc800078f30ff */
[----:B------:R-:W-:-:S05]  /*00f0*/  LOP3.LUT R6, R6, 0x1ffffc0, RZ, 0xc0, !PT ;  /* 0x01ffffc006067812 */ /* 0x000fca00078ec0ff */
[C---:B------:R-:W-:Y:S02]  /*0100*/  IMAD.IADD R6, R9.reuse, 0x1, -R6 ;  /* 0x0000000109067824 */ /* 0x040fe400078e0a06 */
[----:B------:R-:W-:-:S03]  /*0110*/  IMAD R9, R9, -0x18, R0 ;  /* 0xffffffe809097824 */ /* 0x000fc600078e0200 */
[----:B------:R-:W-:Y:S01]  /*0120*/  SHF.L.U32 R4, R6, 0x7, RZ ;  /* 0x0000000706047819 */ /* 0x000fe200000006ff */
[----:B------:R-:W-:Y:S01]  /*0130*/  IMAD R5, R8, 0x6000, R9 ;  /* 0x0000600008057824 */ /* 0x000fe200078e0209 */
[----:B------:R-:W-:Y:S02]  /*0140*/  SHF.R.S32.HI R6, RZ, 0x18, R6 ;  /* 0x00000018ff067819 */ /* 0x000fe40000011406 */
[----:B------:R-:W-:Y:S01]  /*0150*/  LOP3.LUT R7, R4, R7, RZ, 0xfc, !PT ;  /* 0x0000000704077212 */ /* 0x000fe200078efcff */
[----:B------:R-:W-:Y:S01]  /*0160*/  IMAD.SHL.U32 R5, R5, 0x8, RZ ;  /* 0x0000000805057824 */ /* 0x000fe200078e00ff */
[----:B------:R-:W-:Y:S02]  /*0170*/  SGXT R4, R6, 0x1 ;  /* 0x000000010604781a */ /* 0x000fe40000000200 */
[----:B------:R-:W-:Y:S02]  /*0180*/  LOP3.LUT R11, R7, 0x18, RZ, 0xfc, !PT ;  /* 0x00000018070b7812 */ /* 0x000fe400078efcff */
[----:B------:R-:W-:-:S02]  /*0190*/  LEA.HI R6, R4, R7, RZ, 0xa ;  /* 0x0000000704067211 */ /* 0x000fc400078f50ff */
[----:B------:R-:W-:Y:S02]  /*01a0*/  LEA.HI R14, R4, R11, RZ, 0xa ;  /* 0x0000000b040e7211 */ /* 0x000fe400078f50ff */
[C---:B------:R-:W-:Y:S02]  /*01b0*/  LOP3.LUT R8, R6.reuse, 0xfffffc00, RZ, 0xc0, !PT ;  /* 0xfffffc0006087812 */ /* 0x040fe400078ec0ff */
[C---:B------:R-:W-:Y:S02]  /*01c0*/  LOP3.LUT R9, R7.reuse, 0x8, RZ, 0xfc, !PT ;  /* 0x0000000807097812 */ /* 0x040fe400078efcff */
[C---:B------:R-:W-:Y:S01]  /*01d0*/  LOP3.LUT R25, R7.reuse, 0x20, RZ, 0xfc, !PT ;  /* 0x0000002007197812 */ /* 0x040fe200078efcff */
[----:B------:R-:W-:Y:S01]  /*01e0*/  IMAD.IADD R8, R7, 0x1, -R8 ;  /* 0x0000000107087824 */ /* 0x000fe200078e0a08 */
[----:B------:R-:W-:Y:S02]  /*01f0*/  LEA.HI.SX32 R19, R6, R5, 0x16 ;  /* 0x0000000506137211 */ /* 0x000fe400078fb2ff */
[----:B------:R-:W-:-:S02]  /*0200*/  LOP3.LUT R24, R14, 0xfffffc00, RZ, 0xc0, !PT ;  /* 0xfffffc000e187812 */ /* 0x000fc400078ec0ff */
[----:B------:R-:W-:Y:S01]  /*0210*/  LEA.HI R12, R4, R9, RZ, 0xa ;  /* 0x00000009040c7211 */ /* 0x000fe200078f50ff */
[----:B------:R-:W-:Y:S01]  /*0220*/  IMAD R19, R8, 0xc0, R19 ;  /* 0x000000c008137824 */ /* 0x000fe200078e0213 */
[----:B------:R-:W-:Y:S01]  /*0230*/  LEA.HI R18, R4, R25, RZ, 0xa ;  /* 0x0000001904127211 */ /* 0x000fe200078f50ff */
[----:B------:R-:W-:Y:S01]  /*0240*/  IMAD.IADD R24, R11, 0x1, -R24 ;  /* 0x000000010b187824 */ /* 0x000fe200078e0a18 */
[----:B------:R-:W-:Y:S02]  /*0250*/  LOP3.LUT R13, R7, 0x10, RZ, 0xfc, !PT ;  /* 0x00000010070d7812 */ /* 0x000fe400078efcff */
[----:B------:R-:W-:Y:S02]  /*0260*/  LOP3.LUT R6, R12, 0xfffffc00, RZ, 0xc0, !PT ;  /* 0xfffffc000c067812 */ /* 0x000fe400078ec0ff */
[----:B------:R-:W-:Y:S02]  /*0270*/  LOP3.LUT R8, R18, 0xfffffc00, RZ, 0xc0, !PT ;  /* 0xfffffc0012087812 */ /* 0x000fe400078ec0ff */
[----:B------:R-:W-:-:S02]  /*0280*/  LEA.HI R16, R4, R13, RZ, 0xa ;  /* 0x0000000d04107211 */ /* 0x000fc400078f50ff */
[C---:B------:R-:W-:Y:S02]  /*0290*/  LOP3.LUT R11, R7.reuse, 0x38, RZ, 0xfc, !PT ;  /* 0x00000038070b7812 */ /* 0x040fe400078efcff */
[----:B------:R-:W-:Y:S02]  /*02a0*/  IADD3 R9, R9, -R6, RZ ;  /* 0x8000000609097210 */ /* 0x000fe40007ffe0ff */
[----:B------:R-:W-:Y:S02]  /*02b0*/  LOP3.LUT R15, R7, 0x28, RZ, 0xfc, !PT ;  /* 0x00000028070f7812 */ /* 0x000fe400078efcff */
[----:B------:R-:W-:Y:S02]  /*02c0*/  IADD3 R25, R25, -R8, RZ ;  /* 0x8000000819197210 */ /* 0x000fe40007ffe0ff */
[----:B------:R-:W-:Y:S02]  /*02d0*/  LOP3.LUT R6, R16, 0xfffffc00, RZ, 0xc0, !PT ;  /* 0xfffffc0010067812 */ /* 0x000fe400078ec0ff */
[----:B------:R-:W-:-:S02]  /*02e0*/  LEA.HI R8, R4, R11, RZ, 0xa ;  /* 0x0000000b04087211 */ /* 0x000fc400078f50ff */
[----:B------:R-:W-:Y:S01]  /*02f0*/  LOP3.LUT R27, R7, 0x30, RZ, 0xfc, !PT ;  /* 0x00000030071b7812 */ /* 0x000fe200078efcff */
[----:B------:R-:W-:Y:S01]  /*0300*/  IMAD.IADD R13, R13, 0x1, -R6 ;  /* 0x000000010d0d7824 */ /* 0x000fe200078e0a06 */
[----:B------:R-:W-:Y:S02]  /*0310*/  LEA.HI R10, R4, R15, RZ, 0xa ;  /* 0x0000000f040a7211 */ /* 0x000fe400078f50ff */
[----:B------:R-:W-:Y:S02]  /*0320*/  LEA.HI.SX32 R26, R12, R5, 0x16 ;  /* 0x000000050c1a7211 */ /* 0x000fe400078fb2ff */
[----:B------:R-:W-:Y:S02]  /*0330*/  LOP3.LUT R12, R8, 0xfffffc00, RZ, 0xc0, !PT ;  /* 0xfffffc00080c7812 */ /* 0x000fe400078ec0ff */
[----:B------:R-:W-:Y:S02]  /*0340*/  LEA.HI R6, R4, R27, RZ, 0xa ;  /* 0x0000001b04067211 */ /* 0x000fe400078f50ff */
[----:B------:R-:W-:-:S02]  /*0350*/  LOP3.LUT R22, R10, 0xfffffc00, RZ, 0xc0, !PT ;  /* 0xfffffc000a167812 */ /* 0x000fc400078ec0ff */
[----:B------:R-:W-:Y:S02]  /*0360*/  LEA.HI.SX32 R28, R16, R5, 0x16 ;  /* 0x00000005101c7211 */ /* 0x000fe400078fb2ff */
[----:B------:R-:W-:Y:S01]  /*0370*/  IADD3 R16, R11, -R12, RZ ;  /* 0x8000000c0b107210 */ /* 0x000fe20007ffe0ff */
[----:B------:R-:W-:Y:S01]  /*0380*/  IMAD R12, R9, 0xc0, R26 ;  /* 0x000000c0090c7824 */ /* 0x000fe200078e021a */
[----:B------:R-:W-:Y:S01]  /*0390*/  LOP3.LUT R17, R7, 0x48, RZ, 0xfc, !PT ;  /* 0x0000004807117812 */ /* 0x000fe200078efcff */
[----:B------:R-:W-:Y:S01]  /*03a0*/  IMAD.IADD R22, R15, 0x1, -R22 ;  /* 0x000000010f167824 */ /* 0x000fe200078e0a16 */
[----:B------:R-:W-:Y:S01]  /*03b0*/  LOP3.LUT R29, R7, 0x40, RZ, 0xfc, !PT ;  /* 0x00000040071d7812 */ /* 0x000fe200078efcff */
[----:B------:R-:W-:Y:S01]  /*03c0*/  IMAD R13, R13, 0xc0, R28 ;  /* 0x000000c00d0d7824 */ /* 0x000fe200078e021c */
[----:B------:R-:W-:Y:S02]  /*03d0*/  LOP3.LUT R20, R6, 0xfffffc00, RZ, 0xc0, !PT ;  /* 0xfffffc0006147812 */ /* 0x000fe400078ec0ff */
[----:B------:R-:W-:-:S02]  /*03e0*/  LOP3.LUT R9, R7, 0x50, RZ, 0xfc, !PT ;  /* 0x0000005007097812 */ /* 0x000fc400078efcff */
[-C--:B------:R-:W-:Y:S01]  /*03f0*/  LEA.HI.SX32 R18, R18, R5.reuse, 0x16 ;  /* 0x0000000512127211 */ /* 0x080fe200078fb2ff */
[----:B------:R-:W-:Y:S01]  /*0400*/  IMAD.IADD R27, R27, 0x1, -R20 ;  /* 0x000000011b1b7824 */ /* 0x000fe200078e0a14 */
[----:B------:R-:W-:Y:S02]  /*0410*/  LEA.HI.SX32 R11, R10, R5, 0x16 ;  /* 0x000000050a0b7211 */ /* 0x000fe400078fb2ff */
[----:B------:R-:W-:Y:S01]  /*0420*/  LEA.HI R10, R4, R17, RZ, 0xa ;  /* 0x00000011040a7211 */ /* 0x000fe200078f50ff */
[----:B------:R-:W-:Y:S01]  /*0430*/  IMAD R25, R25, 0xc0, R18 ;  /* 0x000000c019197824 */ /* 0x000fe200078e0212 */
[----:B------:R-:W-:Y:S01]  /*0440*/  LEA.HI.SX32 R15, R14, R5, 0x16 ;  /* 0x000000050e0f7211 */ /* 0x000fe200078fb2ff */
[----:B------:R-:W-:Y:S01]  /*0450*/  IMAD R22, R22, 0xc0, R11 ;  /* 0x000000c016167824 */ /* 0x000fe200078e020b */
[C---:B------:R-:W-:Y:S02]  /*0460*/  LEA.HI R26, R4.reuse, R29, RZ, 0xa ;  /* 0x0000001d041a7211 */ /* 0x040fe400078f50ff */
[----:B------:R-:W-:Y:S01]  /*0470*/  LEA.HI R14, R4, R9, RZ, 0xa ;  /* 0x00000009040e7211 */ /* 0x000fe200078f50ff */
[----:B------:R-:W-:Y:S01]  /*0480*/  IMAD R24, R24, 0xc0, R15 ;  /* 0x000000c018187824 */ /* 0x000fe200078e020f */
[----:B------:R-:W-:-:S02]  /*0490*/  LOP3.LUT R20, R10, 0xfffffc00, RZ, 0xc0, !PT ;  /* 0xfffffc000a147812 */ /* 0x000fc400078ec0ff */
[----:B------:R-:W-:Y:S02]  /*04a0*/  LOP3.LUT R18, R26, 0xfffffc00, RZ, 0xc0, !PT ;  /* 0xfffffc001a127812 */ /* 0x000fe400078ec0ff */
[----:B------:R-:W-:Y:S01]  /*04b0*/  LOP3.LUT R28, R14, 0xfffffc00, RZ, 0xc0, !PT ;  /* 0xfffffc000e1c7812 */ /* 0x000fe200078ec0ff */
[----:B------:R-:W-:Y:S01]  /*04c0*/  IMAD.IADD R17, R17, 0x1, -R20 ;  /* 0x0000000111117824 */ /* 0x000fe200078e0a14 */
[----:B------:R-:W-:Y:S01]  /*04d0*/  LOP3.LUT R21, R7, 0x58, RZ, 0xfc, !PT ;  /* 0x0000005807157812 */ /* 0x000fe200078efcff */
[----:B------:R-:W-:Y:S01]  /*04e0*/  IMAD.IADD R29, R29, 0x1, -R18 ;  /* 0x000000011d1d7824 */ /* 0x000fe200078e0a12 */
[----:B------:R-:W-:Y:S02]  /*04f0*/  IADD3 R20, R9, -R28, RZ ;  /* 0x8000001c09147210 */ /* 0x000fe40007ffe0ff */
[----:B------:R-:W-:Y:S02]  /*0500*/  LEA.HI R18, R4, R21, RZ, 0xa ;  /* 0x0000001504127211 */ /* 0x000fe400078f50ff */
[----:B------:R-:W-:-:S02]  /*0510*/  LEA.HI.SX32 R9, R8, R5, 0x16 ;  /* 0x0000000508097211 */ /* 0x000fc400078fb2ff */
[-C--:B------:R-:W-:Y:S02]  /*0520*/  LEA.HI.SX32 R28, R6, R5.reuse, 0x16 ;  /* 0x00000005061c7211 */ /* 0x080fe400078fb2ff */
[----:B------:R-:W-:Y:S01]  /*0530*/  LOP3.LUT R6, R18, 0xfffffc00, RZ, 0xc0, !PT ;  /* 0xfffffc0012067812 */ /* 0x000fe200078ec0ff */
[----:B------:R-:W-:Y:S01]  /*0540*/  IMAD R16, R16, 0xc0, R9 ;  /* 0x000000c010107824 */ /* 0x000fe200078e0209 */
[-C--:B------:R-:W-:Y:S01]  /*0550*/  LEA.HI.SX32 R15, R14, R5.reuse, 0x16 ;  /* 0x000000050e0f7211 */ /* 0x080fe200078fb2ff */
[----:B------:R-:W-:Y:S01]  /*0560*/  IMAD R27, R27, 0xc0, R28 ;  /* 0x000000c01b1b7824 */ /* 0x000fe200078e021c */
[----:B------:R-:W-:Y:S01]  /*0570*/  LOP3.LUT R9, R7, 0x68, RZ, 0xfc, !PT ;  /* 0x0000006807097812 */ /* 0x000fe200078efcff */
[----:B------:R-:W-:Y:S01]  /*0580*/  IMAD.IADD R21, R21, 0x1, -R6 ;  /* 0x0000000115157824 */ /* 0x000fe200078e0a06 */
[----:B------:R-:W-:Y:S01]  /*0590*/  LOP3.LUT R11, R7, 0x60, RZ, 0xfc, !PT ;  /* 0x00000060070b7812 */ /* 0x000fe200078efcff */
[----:B------:R-:W-:Y:S01]  /*05a0*/  IMAD R20, R20, 0xc0, R15 ;  /* 0x000000c014147824 */ /* 0x000fe200078e020f */
[-C--:B------:R-:W-:Y:S01]  /*05b0*/  LEA.HI.SX32 R18, R18, R5.reuse, 0x16 ;  /* 0x0000000512127211 */ /* 0x080fe200078fb2ff */
[----:B------:R-:W1:Y:S01]  /*05c0*/  LDC.64 R14, c[0x0][0x210] ;  /* 0x00008400ff0e7b82 */ /* 0x000e620000000a00 */
[----:B------:R-:W-:-:S02]  /*05d0*/  LEA.HI.SX32 R10, R10, R5, 0x16 ;  /* 0x000000050a0a7211 */ /* 0x000fc400078fb2ff */
[C---:B------:R-:W-:Y:S01]  /*05e0*/  LEA.HI R8, R4.reuse, R9, RZ, 0xa ;  /* 0x0000000904087211 */ /* 0x040fe200078f50ff */
[----:B------:R-:W-:Y:S01]  /*05f0*/  IMAD R21, R21, 0xc0, R18 ;  /* 0x000000c015157824 */ /* 0x000fe200078e0212 */
[----:B------:R-:W-:Y:S01]  /*0600*/  LEA.HI R6, R4, R11, RZ, 0xa ;  /* 0x0000000b04067211 */ /* 0x000fe200078f50ff */
[----:B------:R-:W-:Y:S01]  /*0610*/  IMAD R17, R17, 0xc0, R10 ;  /* 0x000000c011117824 */ /* 0x000fe200078e020a */
[----:B------:R-:W-:Y:S02]  /*0620*/  LOP3.LUT R18, R8, 0xfffffc00, RZ, 0xc0, !PT ;  /* 0xfffffc0008127812 */ /* 0x000fe400078ec0ff */
[C---:B------:R-:W-:Y:S02]  /*0630*/  LOP3.LUT R10, R6.reuse, 0xfffffc00, RZ, 0xc0, !PT ;  /* 0xfffffc00060a7812 */ /* 0x040fe400078ec0ff */
[----:B------:R-:W-:Y:S02]  /*0640*/  IADD3 R18, R9, -R18, RZ ;  /* 0x8000001209127210 */ /* 0x000fe40007ffe0ff */
[----:B------:R-:W-:Y:S01]  /*0650*/  LOP3.LUT R9, R7, 0x70, RZ, 0xfc, !PT ;  /* 0x0000007007097812 */ /* 0x000fe200078efcff */
[----:B------:R-:W-:Y:S01]  /*0660*/  IMAD.IADD R10, R11, 0x1, -R10 ;  /* 0x000000010b0a7824 */ /* 0x000fe200078e0a0a */
[----:B------:R-:W-:-:S02]  /*0670*/  LEA.HI.SX32 R23, R6, R5, 0x16 ;  /* 0x0000000506177211 */ /* 0x000fc400078fb2ff */
[----:B------:R-:W-:Y:S02]  /*0680*/  LEA.HI.SX32 R11, R8, R5, 0x16 ;  /* 0x00000005080b7211 */ /* 0x000fe400078fb2ff */
[----:B------:R-:W-:Y:S01]  /*0690*/  LEA.HI R8, R4, R9, RZ, 0xa ;  /* 0x0000000904087211 */ /* 0x000fe200078f50ff */
[----:B------:R-:W-:Y:S01]  /*06a0*/  IMAD R23, R10, 0xc0, R23 ;  /* 0x000000c00a177824 */ /* 0x000fe200078e0217 */
[----:B------:R-:W-:Y:S01]  /*06b0*/  LEA.HI.SX32 R26, R26, R5, 0x16 ;  /* 0x000000051a1a7211 */ /* 0x000fe200078fb2ff */
[----:B------:R-:W-:Y:S01]  /*06c0*/  IMAD R6, R18, 0xc0, R11 ;  /* 0x000000c012067824 */ /* 0x000fe200078e020b */
[----:B------:R-:W-:Y:S01]  /*06d0*/  LOP3.LUT R10, R8, 0xfffffc00, RZ, 0xc0, !PT ;  /* 0xfffffc00080a7812 */ /* 0x000fe200078ec0ff */
[----:B-1----:R-:W-:-:S04]  /*06e0*/  IMAD.WIDE R18, R19, 0x4, R14 ;  /* 0x0000000413127825 */ /* 0x002fc800078e020e */
[----:B------:R-:W-:Y:S01]  /*06f0*/  IMAD.IADD R9, R9, 0x1, -R10 ;  /* 0x0000000109097824 */ /* 0x000fe200078e0a0a */
[----:B------:R-:W-:Y:S01]  /*0700*/  CS2R R10, SRZ ;  /* 0x00000000000a7805 */ /* 0x000fe2000001ff00 */
[----:B------:R-:W-:-:S05]  /*0710*/  IMAD R29, R29, 0xc0, R26 ;  /* 0x000000c01d1d7824 */ /* 0x000fca00078e021a */
[----:B------:R1:W2:Y:S02]  /*0720*/  @!P0 LDG.E.EL R10, desc[UR6][R18.64] ;  /* 0x00000006120a8981 */ /* 0x0002a4000c2e1900 */
[----:B-1----:R-:W-:-:S04]  /*0730*/  IMAD.WIDE R18, R12, 0x4, R14 ;  /* 0x000000040c127825 */ /* 0x002fc800078e020e */
[----:B------:R-:W-:Y:S01]  /*0740*/  IMAD.MOV.U32 R12, RZ, RZ, RZ ;  /* 0x000000ffff0c7224 */ /* 0x000fe200078e00ff */
[----:B------:R1:W3:Y:S02]  /*0750*/  @!P0 LDG.E.EL R11, desc[UR6][R18.64] ;  /* 0x00000006120b8981 */ /* 0x0002e4000c2e1900 */
[----:B-1----:R-:W-:Y:S01]  /*0760*/  IMAD.WIDE R18, R13, 0x4, R14 ;  /* 0x000000040d127825 */ /* 0x002fe200078e020e */
[----:B------:R-:W-:-:S04]  /*0770*/  HFMA2.MMA R13, -RZ, RZ, 0, 0 ;  /* 0x00000000ff0d7435 */ /* 0x000fc800000001ff */
[----:B------:R1:W4:Y:S02]  /*0780*/  @!P0 LDG.E.EL R12, desc[UR6][R18.64] ;  /* 0x00000006120c8981 */ /* 0x000324000c2e1900 */
[----:B-1----:R-:W-:-:S04]  /*0790*/  IMAD.WIDE R18, R24, 0x4, R14 ;  /* 0x0000000418127825 */ /* 0x002fc800078e020e */
[----:B------:R-:W-:Y:S01]  /*07a0*/  IMAD.MOV.U32 R24, RZ, RZ, RZ ;  /* 0x000000ffff187224 */ /* 0x000fe200078e00ff */
[----:B------:R1:W5:Y:S02]  /*07b0*/  @!P0 LDG.E.EL R13, desc[UR6][R18.64] ;  /* 0x00000006120d8981 */ /* 0x000364000c2e1900 */
[----:B-1----:R-:W-:-:S04]  /*07c0*/  IMAD.WIDE R18, R25, 0x4, R14 ;  /* 0x0000000419127825 */ /* 0x002fc800078e020e */
[----:B------:R-:W-:Y:S01]  /*07d0*/  IMAD.MOV.U32 R25, RZ, RZ, RZ ;  /* 0x000000ffff197224 */ /* 0x000fe200078e00ff */
[----:B------:R1:W5:Y:S01]  /*07e0*/  @!P0 LDG.E.EL R24, desc[UR6][R18.64] ;  /* 0x0000000612188981 */ /* 0x000362000c2e1900 */
[----:B------:R-:W-:Y:S01]  /*07f0*/  MOV R26, RZ ;  /* 0x000000ff001a7202 */ /* 0x000fe20000000f00 */
[----:B-1----:R-:W-:-:S05]  /*0800*/  IMAD.WIDE R18, R22, 0x4, R14 ;  /* 0x0000000416127825 */ /* 0x002fca00078e020e */
[----:B------:R1:W5:Y:S02]  /*0810*/  @!P0 LDG.E.EL R25, desc[UR6][R18.64] ;  /* 0x0000000612198981 */ /* 0x000364000c2e1900 */
[----:B-1----:R-:W-:-:S04]  /*0820*/  IMAD.WIDE R18, R27, 0x4, R14 ;  /* 0x000000041b127825 */ /* 0x002fc800078e020e */
[----:B------:R-:W-:Y:S01]  /*0830*/  IMAD.MOV.U32 R27, RZ, RZ, RZ ;  /* 0x000000ffff1b7224 */ /* 0x000fe200078e00ff */
[----:B------:R1:W5:Y:S02]  /*0840*/  @!P0 LDG.E.EL R26, desc[UR6][R18.64] ;  /* 0x00000006121a8981 */ /* 0x000364000c2e1900 */
[----:B-1----:R-:W-:-:S05]  /*0850*/  IMAD.WIDE R18, R16, 0x4, R14 ;  /* 0x0000000410127825 */ /* 0x002fca00078e020e */
[----:B------:R1:W5:Y:S01]  /*0860*/  @!P0 LDG.E.EL R27, desc[UR6][R18.64] ;  /* 0x00000006121b8981 */ /* 0x000362000c2e1900 */
[----:B------:R-:W-:Y:S02]  /*0870*/  IMAD.MOV.U32 R28, RZ, RZ, RZ ;  /* 0x000000ffff1c7224 */ /* 0x000fe400078e00ff */
[----:B------:R-:W-:-:S04]  /*0880*/  IMAD.WIDE R16, R17, 0x4, R14 ;  /* 0x0000000411107825 */ /* 0x000fc800078e020e */
[----:B-1----:R-:W-:Y:S01]  /*0890*/  IMAD.WIDE R18, R29, 0x4, R14 ;  /* 0x000000041d127825 */ /* 0x002fe200078e020e */
[----:B------:R-:W-:Y:S01]  /*08a0*/  HFMA2.MMA R29, -RZ, RZ, 0, 0 ;  /* 0x00000000ff1d7435 */ /* 0x000fe200000001ff */
[----:B------:R-:W-:-:S03]  /*08b0*/  LOP3.LUT R7, R7, 0x78, RZ, 0xfc, !PT ;  /* 0x0000007807077812 */ /* 0x000fc600078efcff */
[----:B------:R1:W5:Y:S06]  /*08c0*/  @!P0 LDG.E.EL R28, desc[UR6][R18.64] ;  /* 0x00000006121c8981 */ /* 0x00036c000c2e1900 */
[----:B------:R1:W5:Y:S02]  /*08d0*/  @!P0 LDG.E.EL R29, desc[UR6][R16.64] ;  /* 0x00000006101d8981 */ /* 0x000364000c2e1900 */
[----:B-1----:R-:W-:Y:S01]  /*08e0*/  IMAD.WIDE R18, R20, 0x4, R14 ;  /* 0x0000000414127825 */ /* 0x002fe200078e020e */
[----:B0-----:R-:W-:-:S03]  /*08f0*/  CS2R R16, SRZ ;  /* 0x0000000000107805 */ /* 0x001fc6000001ff00 */
[----:B------:R-:W-:-:S03]  /*0900*/  IMAD.WIDE R20, R21, 0x4, R14 ;  /* 0x0000000415147825 */ /* 0x000fc600078e020e */
[----:B------:R0:W5:Y:S01]  /*0910*/  @!P0 LDG.E.EL R16, desc[UR6][R18.64] ;  /* 0x0000000612108981 */ /* 0x000162000c2e1900 */
[----:B------:R-:W-:-:S03]  /*0920*/  IMAD.WIDE R22, R23, 0x4, R14 ;  /* 0x0000000417167825 */ /* 0x000fc600078e020e */
[----:B------:R1:W5:Y:S01]  /*0930*/  @!P0 LDG.E.EL R17, desc[UR6][R20.64] ;  /* 0x0000000614118981 */ /* 0x000362000c2e1900 */
[----:B0-----:R-:W-:Y:S02]  /*0940*/  LEA.HI R18, R4, R7, RZ, 0xa ;  /* 0x0000000704127211 */ /* 0x001fe400078f50ff */
[-C--:B------:R-:W-:Y:S02]  /*0950*/  LEA.HI.SX32 R4, R8, R5.reuse, 0x16 ;  /* 0x0000000508047211 */ /* 0x080fe400078fb2ff */
[C---:B------:R-:W-:Y:S01]  /*0960*/  LEA.HI.SX32 R5, R18.reuse, R5, 0x16 ;  /* 0x0000000512057211 */ /* 0x040fe200078fb2ff */
[----:B-1----:R-:W-:Y:S01]  /*0970*/  IMAD.MOV.U32 R20, RZ, RZ, RZ ;  /* 0x000000ffff147224 */ /* 0x002fe200078e00ff */
[----:B------:R-:W-:Y:S01]  /*0980*/  LOP3.LUT R18, R18, 0xfffffc00, RZ, 0xc0, !PT ;  /* 0xfffffc0012127812 */ /* 0x000fe200078ec0ff */
[----:B------:R-:W-:Y:S01]  /*0990*/  IMAD R19, R9, 0xc0, R4 ;  /* 0x000000c009137824 */ /* 0x000fe200078e0204 */
[----:B------:R-:W-:-:S03]  /*09a0*/  MOV R8, RZ ;  /* 0x000000ff00087202 */ /* 0x000fc60000000f00 */
[----:B------:R-:W-:Y:S01]  /*09b0*/  IMAD.IADD R18, R7, 0x1, -R18 ;  /* 0x0000000107127824 */ /* 0x000fe200078e0a12 */
[----:B------:R-:W5:Y:S01]  /*09c0*/  @!P0 LDG.E.EL R20, desc[UR6][R22.64] ;  /* 0x0000000616148981 */ /* 0x000f62000c2e1900 */
[----:B------:R-:W-:-:S04]  /*09d0*/  IMAD.WIDE R6, R6, 0x4, R14 ;  /* 0x0000000406067825 */ /* 0x000fc800078e020e */
[----:B------:R-:W-:Y:S01]  /*09e0*/  IMAD R21, R18, 0xc0, R5 ;  /* 0x000000c012157824 */ /* 0x000fe200078e0205 */
[----:B------:R-:W5:Y:S01]  /*09f0*/  @!P0 LDG.E.EL R8, desc[UR6][R6.64] ;  /* 0x0000000606088981 */ /* 0x000f62000c2e1900 */
[----:B------:R-:W-:Y:S02]  /*0a00*/  IMAD.MOV.U32 R9, RZ, RZ, RZ ;  /* 0x000000ffff097224 */ /* 0x000fe400078e00ff */
[----:B------:R-:W-:-:S04]  /*0a10*/  IMAD.WIDE R4, R19, 0x4, R14 ;  /* 0x0000000413047825 */ /* 0x000fc800078e020e */
[----:B------:R-:W-:Y:S01]  /*0a20*/  IMAD.MOV.U32 R18, RZ, RZ, RZ ;  /* 0x000000ffff127224 */ /* 0x000fe200078e00ff */
[----:B------:R0:W5:Y:S01]  /*0a30*/  @!P0 LDG.E.EL R9, desc[UR6][R4.64] ;  /* 0x0000000604098981 */ /* 0x000162000c2e1900 */
[----:B------:R-:W-:-:S05]  /*0a40*/  IMAD.WIDE R14, R21, 0x4, R14 ;  /* 0x00000004150e7825 */ /* 0x000fca00078e020e */
[----:B------:R1:W5:Y:S01]  /*0a50*/  @!P0 LDG.E.EL R18, desc[UR6][R14.64] ;  /* 0x000000060e128981 */ /* 0x000362000c2e1900 */
[----:B0-----:R-:W1:Y:S01]  /*0a60*/  S2R R5, SR_TID.X ;  /* 0x0000000000057919 */ /* 0x001e620000002100 */
[----:B------:R-:W0:Y:S01]  /*0a70*/  S2UR UR5, SR_CgaCtaId ;  /* 0x00000000000579c3 */ /* 0x000e220000008800 */
[----:B------:R-:W-:Y:S02]  /*0a80*/  UMOV UR4, 0x400 ;  /* 0x0000040000047882 */ /* 0x000fe40000000000 */
[----:B0-----:R-:W-:Y:S01]  /*0a90*/  UPRMT UR4, UR5, 0x654, UR4 ;  /* 0x0000065405047896 */ /* 0x001fe20008000004 */
[----:B-1----:R-:W-:Y:S02]  /*0aa0*/  LOP3.LUT R15, R5, 0x1f, RZ, 0xc0, !PT ;  /* 0x0000001f050f7812 */ /* 0x002fe400078ec0ff */
[----:B--2---:R-:W-:Y:S02]  /*0ab0*/  SEL R10, R10, RZ, !P0 ;  /* 0x000000ff0a0a7207 */ /* 0x004fe40004000000 */
[----:B---3--:R-:W-:-:S05]  /*0ac0*/  SEL R11, R11, RZ, !P0 ;  /* 0x000000ff0b0b7207 */ /* 0x008fca0004000000 */
[----:B------:R-:W-:Y:S01]  /*0ad0*/  FADD R19, R10, R11 ;  /* 0x0000000b0a137221 */ /* 0x000fe20000000000 */
[----:B----4-:R-:W-:-:S05]  /*0ae0*/  SEL R12, R12, RZ, !P0 ;  /* 0x000000ff0c0c7207 */ /* 0x010fca0004000000 */
[----:B------:R-:W-:Y:S01]  /*0af0*/  FADD R6, R12, R19 ;  /* 0x000000130c067221 */ /* 0x000fe20000000000 */
[----:B-----5:R-:W-:-:S05]  /*0b00*/  SEL R13, R13, RZ, !P0 ;  /* 0x000000ff0d0d7207 */ /* 0x020fca0004000000 */
[----:B------:R-:W-:Y:S01]  /*0b10*/  FADD R7, R13, R6 ;  /* 0x000000060d077221 */ /* 0x000fe20000000000 */
[----:B------:R-:W-:-:S05]  /*0b20*/  SEL R24, R24, RZ, !P0 ;  /* 0x000000ff18187207 */ /* 0x000fca0004000000 */
        /* <DEDUP_REMOVED lines=11> */
[----:B------:R-:W-:Y:S02]  /*0be0*/  SEL R16, R16, RZ, !P0 ;  /* 0x000000ff10107207 */ /* 0x000fe40004000000 */
[----:B------:R-:W-:-:S03]  /*0bf0*/  SEL R6, R17, RZ, !P0 ;  /* 0x000000ff11067207 */ /* 0x000fc60004000000 */
[----:B------:R-:W-:-:S04]  /*0c00*/  FADD R7, R16, R7 ;  /* 0x0000000710077221 */ /* 0x000fc80000000000 */
[----:B------:R-:W-:Y:S01]  /*0c10*/  FADD R7, R6, R7 ;  /* 0x0000000706077221 */ /* 0x000fe20000000000 */
[----:B------:R-:W-:Y:S02]  /*0c20*/  SHF.R.U32.HI R4, RZ, 0x5, R5 ;  /* 0x00000005ff047819 */ /* 0x000fe40000011605 */
[----:B------:R-:W-:-:S05]  /*0c30*/  SEL R20, R20, RZ, !P0 ;  /* 0x000000ff14147207 */ /* 0x000fca0004000000 */
[----:B------:R-:W-:Y:S01]  /*0c40*/  FADD R7, R20, R7 ;  /* 0x0000000714077221 */ /* 0x000fe20000000000 */
[----:B------:R-:W-:Y:S02]  /*0c50*/  SEL R8, R8, RZ, !P0 ;  /* 0x000000ff08087207 */ /* 0x000fe40004000000 */
[----:B------:R-:W-:-:S03]  /*0c60*/  SGXT.U32 R4, R4, 0x3 ;  /* 0x000000030404781a */ /* 0x000fc60000000000 */
[----:B------:R-:W-:Y:S01]  /*0c70*/  FADD R7, R8, R7 ;  /* 0x0000000708077221 */ /* 0x000fe20000000000 */
[----:B------:R-:W-:Y:S01]  /*0c80*/  SEL R14, R9, RZ, !P0 ;  /* 0x000000ff090e7207 */ /* 0x000fe20004000000 */
[----:B------:R-:W-:-:S04]  /*0c90*/  IMAD.SHL.U32 R22, R4, 0x4, RZ ;  /* 0x0000000404167824 */ /* 0x000fc800078e00ff */
[----:B------:R-:W-:Y:S01]  /*0ca0*/  FADD R9, R14, R7 ;  /* 0x000000070e097221 */ /* 0x000fe20000000000 */
[----:B------:R-:W-:Y:S02]  /*0cb0*/  SEL R18, R18, RZ, !P0 ;  /* 0x000000ff12127207 */ /* 0x000fe40004000000 */
[----:B------:R-:W-:-:S03]  /*0cc0*/  SHF.L.U32 R7, R15, 0x5, RZ ;  /* 0x000000050f077819 */ /* 0x000fc600000006ff */
[----:B------:R-:W-:Y:S01]  /*0cd0*/  FADD R15, R18, R9 ;  /* 0x00000009120f7221 */ /* 0x000fe20000000000 */
[----:B------:R-:W-:-:S04]  /*0ce0*/  LOP3.LUT R9, R7, R22, RZ, 0xfc, !PT ;  /* 0x0000001607097212 */ /* 0x000fc800078efcff */
[----:B------:R-:W-:-:S05]  /*0cf0*/  SEL R22, R15, RZ, !P0 ;  /* 0x000000ff0f167207 */ /* 0x000fca0004000000 */
[----:B------:R-:W-:Y:S01]  /*0d00*/  STS [R9+UR4], R22 ;  /* 0x0000001609007988 */ /* 0x000fe20008000804 */
[----:B------:R-:W-:Y:S01]  /*0d10*/  BAR.SYNC.DEFER_BLOCKING 0x0 ;  /* 0x0000000000007b1d */ /* 0x000fe20000010000 */
[C---:B------:R-:W-:Y:S02]  /*0d20*/  ISETP.GE.AND P2, PT, R5.reuse, 0x100, PT ;  /* 0x000001000500780c */ /* 0x040fe40003f46270 */
[----:B------:R-:W-:-:S11]  /*0d30*/  LEA R15, R5, UR4, 0x2 ;  /* 0x00000004050f7c11 */ /* 0x000fd6000f8e10ff */
[----:B------:R-:W0:Y:S04]  /*0d40*/  @!P2 LDS R2, [R15] ;  /* 0x000000000f02a984 */ /* 0x000e280000000800 */
[----:B0-----:R-:W0:Y:S02]  /*0d50*/  SHFL.BFLY PT, R17, R2, 0x4, 0x1f ;  /* 0x0c801f0002117f89 */ /* 0x001e2400000e0000 */
[----:B0-----:R-:W-:-:S05]  /*0d60*/  FADD R17, R2, R17 ;  /* 0x0000001102117221 */ /* 0x001fca0000000000 */
[----:B------:R-:W0:Y:S01]  /*0d70*/  SHFL.BFLY PT, R19, R17, 0x2, 0x1f ;  /* 0x0c401f0011137f89 */ /* 0x000e2200000e0000 */
[----:B------:R-:W-:Y:S01]  /*0d80*/  LOP3.LUT P1, RZ, R5, 0x7, RZ, 0xc0, !PT ;  /* 0x0000000705ff7812 */ /* 0x000fe2000782c0ff */
[----:B0-----:R-:W-:-:S05]  /*0d90*/  FADD R19, R17, R19 ;  /* 0x0000001311137221 */ /* 0x001fca0000000000 */
[----:B------:R-:W0:Y:S01]  /*0da0*/  SHFL.BFLY PT, R21, R19, 0x1, 0x1f ;  /* 0x0c201f0013157f89 */ /* 0x000e2200000e0000 */
[----:B------:R-:W-:Y:S01]  /*0db0*/  ISETP.LT.AND P1, PT, R5, 0x100, !P1 ;  /* 0x000001000500780c */ /* 0x000fe20004f21270 */
[----:B0-----:R-:W-:-:S12]  /*0dc0*/  FADD R21, R19, R21 ;  /* 0x0000001513157221 */ /* 0x001fd80000000000 */
[----:B------:R-:W-:Y:S01]  /*0dd0*/  @P1 STS [R15], R21 ;  /* 0x000000150f001388 */ /* 0x000fe20000000800 */
[----:B------:R-:W-:Y:S06]  /*0de0*/  BAR.SYNC.DEFER_BLOCKING 0x0 ;  /* 0x0000000000007b1d */ /* 0x000fec0000010000 */
[----:B------:R-:W0:Y:S02]  /*0df0*/  LDS R5, [R7+UR4] ;  /* 0x0000000407057984 */ /* 0x000e240008000800 */
[----:B------:R-:W-:Y:S01]  /*0e00*/  BAR.SYNC.DEFER_BLOCKING 0x0 ;  /* 0x0000000000007b1d */ /* 0x000fe20000010000 */
[----:B0-----:R-:W-:-:S04]  /*0e10*/  FMUL R5, R5, 0.0078125 ;  /* 0x3c00000005057820 */ /* 0x001fc80000400000 */
[--C-:B------:R-:W-:Y:S01]  /*0e20*/  FADD R11, R11, -R5.reuse ;  /* 0x800000050b0b7221 */ /* 0x100fe20000000000 */
[----:B------:R-:W-:-:S03]  /*0e30*/  FADD R10, R10, -R5 ;  /* 0x800000050a0a7221 */ /* 0x000fc60000000000 */
[----:B------:R-:W-:Y:S01]  /*0e40*/  FMUL R11, R11, R11 ;  /* 0x0000000b0b0b7220 */ /* 0x000fe20000400000 */
[----:B------:R-:W-:-:S03]  /*0e50*/  FADD R12, R12, -R5 ;  /* 0x800000050c0c7221 */ /* 0x000fc60000000000 */
[----:B------:R-:W-:Y:S01]  /*0e60*/  FFMA R11, R10, R10, R11 ;  /* 0x0000000a0a0b7223 */ /* 0x000fe2000000000b */
[----:B------:R-:W-:-:S03]  /*0e70*/  FADD R13, R13, -R5 ;  /* 0x800000050d0d7221 */ /* 0x000fc60000000000 */
[----:B------:R-:W-:Y:S01]  /*0e80*/  FFMA R12, R12, R12, R11 ;  /* 0x0000000c0c0c7223 */ /* 0x000fe2000000000b */
[----:B------:R-:W-:-:S03]  /*0e90*/  FADD R24, R24, -R5 ;  /* 0x8000000518187221 */ /* 0x000fc60000000000 */
[----:B------:R-:W-:Y:S01]  /*0ea0*/  FFMA R13, R13, R13, R12 ;  /* 0x0000000d0d0d7223 */ /* 0x000fe2000000000c */
[----:B------:R-:W-:-:S03]  /*0eb0*/  FADD R25, R25, -R5 ;  /* 0x8000000519197221 */ /* 0x000fc60000000000 */
[----:B------:R-:W-:Y:S01]  /*0ec0*/  FFMA R24, R24, R24, R13 ;  /* 0x0000001818187223 */ /* 0x000fe2000000000d */
[--C-:B------:R-:W-:Y:S01]  /*0ed0*/  FADD R26, R26, -R5.reuse ;  /* 0x800000051a1a7221 */ /* 0x100fe20000000000 */
[--C-:B------:R-:W-:Y:S01]  /*0ee0*/  FADD R27, R27, -R5.reuse ;  /* 0x800000051b1b7221 */ /* 0x100fe20000000000 */
[--C-:B------:R-:W-:Y:S01]  /*0ef0*/  FADD R28, R28, -R5.reuse ;  /* 0x800000051c1c7221 */ /* 0x100fe20000000000 */
[----:B------:R-:W-:Y:S01]  /*0f00*/  FFMA R25, R25, R25, R24 ;  /* 0x0000001919197223 */ /* 0x000fe20000000018 */
[--C-:B------:R-:W-:Y:S01]  /*0f10*/  FADD R29, R29, -R5.reuse ;  /* 0x800000051d1d7221 */ /* 0x100fe20000000000 */
[--C-:B------:R-:W-:Y:S01]  /*0f20*/  FADD R16, R16, -R5.reuse ;  /* 0x8000000510107221 */ /* 0x100fe20000000000 */
[----:B------:R-:W-:Y:S01]  /*0f30*/  FADD R6, R6, -R5 ;  /* 0x8000000506067221 */ /* 0x000fe20000000000 */
[----:B------:R-:W-:Y:S01]  /*0f40*/  FFMA R26, R26, R26, R25 ;  /* 0x0000001a1a1a7223 */ /* 0x000fe20000000019 */
[--C-:B------:R-:W-:Y:S01]  /*0f50*/  FADD R20, R20, -R5.reuse ;  /* 0x8000000514147221 */ /* 0x100fe20000000000 */
[--C-:B------:R-:W-:Y:S01]  /*0f60*/  FADD R8, R8, -R5.reuse ;  /* 0x8000000508087221 */ /* 0x100fe20000000000 */
[--C-:B------:R-:W-:Y:S01]  /*0f70*/  FADD R14, R14, -R5.reuse ;  /* 0x800000050e0e7221 */ /* 0x100fe20000000000 */
[----:B------:R-:W-:Y:S01]  /*0f80*/  FFMA R27, R27, R27, R26 ;  /* 0x0000001b1b1b7223 */ /* 0x000fe2000000001a */
[----:B------:R-:W-:Y:S01]  /*0f90*/  FADD R18, R18, -R5 ;  /* 0x8000000512127221 */ /* 0x000fe20000000000 */
[----:B------:R-:W0:Y:S02]  /*0fa0*/  LDC.64 R12, c[0x0][0x228] ;  /* 0x00008a00ff0c7b82 */ /* 0x000e240000000a00 */
[----:B------:R-:W-:-:S04]  /*0fb0*/  FFMA R28, R28, R28, R27 ;  /* 0x0000001c1c1c7223 */ /* 0x000fc8000000001b */
[----:B------:R-:W-:-:S04]  /*0fc0*/  FFMA R29, R29, R29, R28 ;  /* 0x0000001d1d1d7223 */ /* 0x000fc8000000001c */
[----:B------:R-:W-:-:S04]  /*0fd0*/  FFMA R29, R16, R16, R29 ;  /* 0x00000010101d7223 */ /* 0x000fc8000000001d */
[----:B------:R-:W-:-:S04]  /*0fe0*/  FFMA R29, R6, R6, R29 ;  /* 0x00000006061d7223 */ /* 0x000fc8000000001d */
[----:B------:R-:W-:-:S04]  /*0ff0*/  FFMA R29, R20, R20, R29 ;  /* 0x00000014141d7223 */ /* 0x000fc8000000001d */
[----:B------:R-:W-:-:S04]  /*1000*/  FFMA R29, R8, R8, R29 ;  /* 0x00000008081d7223 */ /* 0x000fc8000000001d */
[----:B------:R-:W-:-:S04]  /*1010*/  FFMA R29, R14, R14, R29 ;  /* 0x0000000e0e1d7223 */ /* 0x000fc8000000001d */
[----:B------:R-:W-:-:S05]  /*1020*/  FFMA R29, R18, R18, R29 ;  /* 0x00000012121d7223 */ /* 0x000fca000000001d */
[----:B------:R-:W-:-:S05]  /*1030*/  SEL R2, R29, RZ, !P0 ;  /* 0x000000ff1d027207 */ /* 0x000fca0004000000 */
[----:B------:R1:W-:Y:S01]  /*1040*/  STS [R9+UR4], R2 ;  /* 0x0000000209007988 */ /* 0x0003e20008000804 */
[----:B------:R-:W-:Y:S08]  /*1050*/  BAR.SYNC.DEFER_BLOCKING 0x0 ;  /* 0x0000000000007b1d */ /* 0x000ff00000010000 */
[----:B-1----:R-:W1:Y:S01]  /*1060*/  LDC.64 R8, c[0x0][0x218] ;  /* 0x00008600ff087b82 */ /* 0x002e620000000a00 */
[----:B------:R-:W2:Y:S04]  /*1070*/  @!P2 LDS R3, [R15] ;  /* 0x000000000f03a984 */ /* 0x000ea80000000800 */
[----:B--2---:R-:W2:Y:S02]  /*1080*/  SHFL.BFLY PT, R6, R3, 0x4, 0x1f ;  /* 0x0c801f0003067f89 */ /* 0x004ea400000e0000 */
[----:B--2---:R-:W-:-:S05]  /*1090*/  FADD R6, R3, R6 ;  /* 0x0000000603067221 */ /* 0x004fca0000000000 */
[----:B------:R-:W2:Y:S02]  /*10a0*/  SHFL.BFLY PT, R11, R6, 0x2, 0x1f ;  /* 0x0c401f00060b7f89 */ /* 0x000ea400000e0000 */
[----:B--2---:R-:W-:-:S05]  /*10b0*/  FADD R14, R6, R11 ;  /* 0x0000000b060e7221 */ /* 0x004fca0000000000 */
[----:B------:R-:W2:Y:S02]  /*10c0*/  SHFL.BFLY PT, R11, R14, 0x1, 0x1f ;  /* 0x0c201f000e0b7f89 */ /* 0x000ea400000e0000 */
[----:B--2---:R-:W-:Y:S02]  /*10d0*/  FADD R16, R14, R11 ;  /* 0x0000000b0e107221 */ /* 0x004fe40000000000 */
[----:B------:R-:W2:Y:S03]  /*10e0*/  LDC.64 R10, c[0x0][0x220] ;  /* 0x00008800ff0a7b82 */ /* 0x000ea60000000a00 */
[----:B------:R-:W-:Y:S05]  /*10f0*/  @P1 STS [R15], R16 ;  /* 0x000000100f001388 */ /* 0x000fea0000000800 */
[----:B------:R-:W-:Y:S06]  /*1100*/  BAR.SYNC.DEFER_BLOCKING 0x0 ;  /* 0x0000000000007b1d */ /* 0x000fec0000010000 */
[----:B------:R-:W3:Y:S01]  /*1110*/  LDS R7, [R7+UR4] ;  /* 0x0000000407077984 */ /* 0x000ee20008000800 */
[----:B------:R-:W-:Y:S01]  /*1120*/  ISETP.EQ.AND P0, PT, R4, RZ, !P0 ;  /* 0x000000ff0400720c */ /* 0x000fe20004702270 */
[----:B-1----:R-:W-:-:S04]  /*1130*/  IMAD.WIDE R2, R0, 0x4, R8 ;  /* 0x0000000400027825 */ /* 0x002fc800078e0208 */
[----:B--2---:R-:W-:-:S04]  /*1140*/  IMAD.WIDE R8, R0, 0x4, R10 ;  /* 0x0000000400087825 */ /* 0x004fc800078e020a */
[----:B0-----:R-:W-:-:S04]  /*1150*/  IMAD.WIDE R10, R0, 0x4, R12 ;  /* 0x00000004000a7825 */ /* 0x001fc800078e020c */
[----:B------:R0:W-:Y:S04]  /*1160*/  @P0 STG.E desc[UR6][R2.64], R5 ;  /* 0x0000000502000986 */ /* 0x0001e8000c101906 */
[----:B---3--:R0:W-:Y:S02]  /*1170*/  @P0 STG.E desc[UR6][R8.64], R7 ;  /* 0x0000000708000986 */ /* 0x0081e4000c101906 */
[----:B0-----:R-:W-:Y:S05]  /*1180*/  @!P0 EXIT ;  /* 0x000000000000894d */ /* 0x001fea0003800000 */
[----:B0-----:R-:W-:-:S05]  /*1190*/  MOV R3, 0x43000000 ;  /* 0x4300000000037802 */ /* 0x001fca0000000f00 */
[----:B------:R-:W-:Y:S01]  /*11a0*/  STG.E desc[UR6][R10.64], R3 ;  /* 0x000000030a007986 */ /* 0x000fe2000c101906 */
[----:B------:R-:W-:Y:S05]  /*11b0*/  EXIT ;  /* 0x000000000000794d */ /* 0x000fea0003800000 */
.L_x_0:
[----:B------:R-:W-:-:S00]  /*11c0*/  BRA `(.L_x_0) ;  /* 0xfffffffc00fc7947 */ /* 0x000fc0000383ffff */
[----:B------:R-:W-:-:S00]  /*11d0*/  NOP ;  /* 0x0000000000007918 */ /* 0x000fc00000000000 */
        /* <DEDUP_REMOVED lines=10> */
.L_x_1:


//--------------------- .nv.shared.triton_per_fused_native_group_norm_15 --------------------------
	.section	.nv.shared.triton_per_fused_native_group_norm_15,"aw",@nobits
	.sectionflags	@""
	.align	16
	.zero		1024


//--------------------- .nv.constant0.triton_per_fused_native_group_norm_15 --------------------------
	.section	.nv.constant0.triton_per_fused_native_group_norm_15,"a",@progbits
	.sectionflags	@""
	.align	4
.nv.constant0.triton_per_fused_native_group_norm_15:
	.zero		568
